//
// Generated by NVIDIA NVVM Compiler
//
// Compiler Build ID: CL-36424714
// Cuda compilation tools, release 13.0, V13.0.88
// Based on NVVM 20.0.0
//

.version 9.0
.target sm_100
.address_size 64

	// .globl	_Z12combi_kernelPii
.extern .func  (.param .b32 func_retval0) vprintf
(
	.param .b64 vprintf_param_0,
	.param .b64 vprintf_param_1
)
;
.extern .func  (.param .b64 func_retval0) malloc
(
	.param .b64 malloc_param_0
)
;
.extern .func free
(
	.param .b64 free_param_0
)
;
.global .align 1 .b8 $str[11] = {116, 105, 100, 32, 105, 115, 32, 37, 100, 10};
.global .align 1 .b8 $str$1[25] = {112, 32, 105, 115, 32, 37, 100, 32, 44, 32, 119, 112, 91, 116, 105, 100, 93, 32, 105, 115, 32, 37, 100, 10};
.global .align 1 .b8 $str$2[37] = {67, 111, 109, 98, 105, 110, 97, 116, 105, 111, 110, 32, 99, 111, 117, 110, 116, 32, 37, 105, 44, 32, 116, 104, 114, 101, 97, 100, 32, 110, 114, 46, 32, 37, 105, 10};

.visible .entry _Z12combi_kernelPii(
	.param .u64 .ptr .align 1 _Z12combi_kernelPii_param_0,
	.param .u32 _Z12combi_kernelPii_param_1
)
{
	.local .align 8 .b8 	__local_depot0[16];
	.reg .b64 	%SP;
	.reg .b64 	%SPL;
	.reg .pred 	%p<22>;
	.reg .b32 	%r<119>;
	.reg .b64 	%rd<99>;

	mov.u64 	%SPL, __local_depot0;
	cvta.local.u64 	%SP, %SPL;
	mov.u32 	%r15, %tid.x;
	mov.u32 	%r16, %ctaid.x;
	mov.u32 	%r17, %ntid.x;
	mad.lo.s32 	%r18, %r16, %r17, %r15;
	{ // callseq 0, 0
	.param .b64 param0;
	st.param.b64 	[param0], 280000;
	.param .b64 retval0;
	call.uni (retval0), 
	malloc, 
	(
	param0
	);
	ld.param.b64 	%rd9, [retval0];
	} // callseq 0
	{ // callseq 1, 0
	.param .b64 param0;
	st.param.b64 	[param0], 280000;
	.param .b64 retval0;
	call.uni (retval0), 
	malloc, 
	(
	param0
	);
	ld.param.b64 	%rd10, [retval0];
	} // callseq 1
	{ // callseq 2, 0
	.param .b64 param0;
	st.param.b64 	[param0], 280000;
	.param .b64 retval0;
	call.uni (retval0), 
	malloc, 
	(
	param0
	);
	ld.param.b64 	%rd11, [retval0];
	} // callseq 2
	{ // callseq 3, 0
	.param .b64 param0;
	st.param.b64 	[param0], 12000;
	.param .b64 retval0;
	call.uni (retval0), 
	malloc, 
	(
	param0
	);
	ld.param.b64 	%rd12, [retval0];
	} // callseq 3
	{ // callseq 4, 0
	.param .b64 param0;
	st.param.b64 	[param0], 12000;
	.param .b64 retval0;
	call.uni (retval0), 
	malloc, 
	(
	param0
	);
	ld.param.b64 	%rd13, [retval0];
	} // callseq 4
	{ // callseq 5, 0
	.param .b64 param0;
	st.param.b64 	[param0], 40;
	.param .b64 retval0;
	call.uni (retval0), 
	malloc, 
	(
	param0
	);
	ld.param.b64 	%rd14, [retval0];
	} // callseq 5
	mul.wide.s32 	%rd15, %r18, 4;
	add.s64 	%rd7, %rd14, %rd15;
	mov.pred 	%p21, -1;
	mul.lo.s32 	%r1, %r18, 300;
$L__BB0_1:
	mov.pred 	%p1, %p21;
	add.u64 	%rd16, %SP, 0;
	add.u64 	%rd17, %SPL, 0;
	st.local.u32 	[%rd17], %r18;
	mov.u64 	%rd18, $str;
	cvta.global.u64 	%rd19, %rd18;
	{ // callseq 6, 0
	.param .b64 param0;
	st.param.b64 	[param0], %rd19;
	.param .b64 param1;
	st.param.b64 	[param1], %rd16;
	.param .b32 retval0;
	call.uni (retval0), 
	vprintf, 
	(
	param0, 
	param1
	);
	ld.param.b32 	%r24, [retval0];
	} // callseq 6
	mov.b32 	%r115, 0;
	st.u32 	[%rd7], %r115;
	mov.u32 	%r114, %r1;
$L__BB0_2:
	mul.wide.s32 	%rd20, %r114, 4;
	add.s64 	%rd21, %rd13, %rd20;
	mov.b32 	%r26, 0;
	st.u32 	[%rd21], %r26;
	st.u32 	[%rd21+4], %r26;
	st.u32 	[%rd21+8], %r26;
	st.u32 	[%rd21+12], %r26;
	add.s32 	%r115, %r115, 4;
	add.s32 	%r114, %r114, 4;
	setp.ne.s32 	%p3, %r115, 300;
	@%p3 bra 	$L__BB0_2;
	mov.b32 	%r116, 0;
$L__BB0_4:
	min.u32 	%r29, %r116, 10;
	add.s32 	%r7, %r29, 1;
	mad.lo.s32 	%r8, %r116, 112000, -112000;
	mul.wide.u32 	%rd22, %r8, 4;
	add.s64 	%rd8, %rd11, %rd22;
	and.b32  	%r9, %r7, 3;
	setp.lt.u32 	%p4, %r116, 3;
	mov.b32 	%r118, 0;
	@%p4 bra 	$L__BB0_17;
	and.b32  	%r118, %r7, 28;
	mov.b32 	%r117, 0;
$L__BB0_6:
	setp.ne.s32 	%p5, %r117, 0;
	@%p5 bra 	$L__BB0_8;
	ld.u32 	%r37, [%rd7];
	mul.wide.s32 	%rd31, %r37, 4;
	add.s64 	%rd32, %rd11, %rd31;
	mov.b32 	%r38, 0;
	st.u32 	[%rd32], %r38;
	ld.u32 	%r39, [%rd7];
	mul.wide.s32 	%rd33, %r39, 4;
	add.s64 	%rd34, %rd10, %rd33;
	mov.b32 	%r40, -1;
	st.u32 	[%rd34], %r40;
	ld.u32 	%r41, [%rd7];
	mul.wide.s32 	%rd35, %r41, 4;
	add.s64 	%rd36, %rd9, %rd35;
	st.u32 	[%rd36], %r38;
	ld.u32 	%r42, [%rd7];
	add.s32 	%r43, %r42, 1;
	st.u32 	[%rd7], %r43;
	mov.u32 	%r45, %ntid.x;
	mov.u32 	%r46, %tid.x;
	mad.lo.s32 	%r47, %r16, %r45, %r46;
	mul.lo.s32 	%r48, %r47, 300;
	mad.lo.s32 	%r49, %r116, 15, %r48;
	mul.wide.s32 	%rd37, %r49, 4;
	add.s64 	%rd38, %rd13, %rd37;
	ld.u32 	%r50, [%rd38];
	add.s32 	%r51, %r50, 1;
	st.u32 	[%rd38], %r51;
	bra.uni 	$L__BB0_10;
$L__BB0_8:
	setp.ne.s32 	%p6, %r117, %r116;
	@%p6 bra 	$L__BB0_10;
	ld.u32 	%r31, [%rd7];
	cvta.to.local.u64 	%rd24, %rd16;
	st.local.v2.u32 	[%rd24], {%r8, %r31};
	mov.u64 	%rd25, $str$1;
	cvta.global.u64 	%rd26, %rd25;
	{ // callseq 7, 0
	.param .b64 param0;
	st.param.b64 	[param0], %rd26;
	.param .b64 param1;
	st.param.b64 	[param1], %rd16;
	.param .b32 retval0;
	call.uni (retval0), 
	vprintf, 
	(
	param0, 
	param1
	);
	ld.param.b32 	%r32, [retval0];
	} // callseq 7
	ld.u32 	%r34, [%rd8];
	ld.u32 	%r35, [%rd7];
	mul.wide.s32 	%rd27, %r35, 4;
	add.s64 	%rd28, %rd11, %rd27;
	st.u32 	[%rd28], %r34;
	ld.u32 	%r36, [%rd7];
	mul.wide.s32 	%rd29, %r36, 4;
	add.s64 	%rd30, %rd10, %rd29;
	st.u32 	[%rd30], %r116;
$L__BB0_10:
	add.s32 	%r52, %r117, 1;
	setp.ne.s32 	%p7, %r52, %r116;
	@%p7 bra 	$L__BB0_12;
	ld.u32 	%r53, [%rd7];
	cvta.to.local.u64 	%rd40, %rd16;
	st.local.v2.u32 	[%rd40], {%r8, %r53};
	mov.u64 	%rd41, $str$1;
	cvta.global.u64 	%rd42, %rd41;
	{ // callseq 8, 0
	.param .b64 param0;
	st.param.b64 	[param0], %rd42;
	.param .b64 param1;
	st.param.b64 	[param1], %rd16;
	.param .b32 retval0;
	call.uni (retval0), 
	vprintf, 
	(
	param0, 
	param1
	);
	ld.param.b32 	%r54, [retval0];
	} // callseq 8
	ld.u32 	%r56, [%rd8];
	ld.u32 	%r57, [%rd7];
	mul.wide.s32 	%rd43, %r57, 4;
	add.s64 	%rd44, %rd11, %rd43;
	st.u32 	[%rd44], %r56;
	ld.u32 	%r58, [%rd7];
	mul.wide.s32 	%rd45, %r58, 4;
	add.s64 	%rd46, %rd10, %rd45;
	st.u32 	[%rd46], %r116;
$L__BB0_12:
	add.s32 	%r59, %r117, 2;
	setp.ne.s32 	%p8, %r59, %r116;
	@%p8 bra 	$L__BB0_14;
	ld.u32 	%r60, [%rd7];
	cvta.to.local.u64 	%rd48, %rd16;
	st.local.v2.u32 	[%rd48], {%r8, %r60};
	mov.u64 	%rd49, $str$1;
	cvta.global.u64 	%rd50, %rd49;
	{ // callseq 9, 0
	.param .b64 param0;
	st.param.b64 	[param0], %rd50;
	.param .b64 param1;
	st.param.b64 	[param1], %rd16;
	.param .b32 retval0;
	call.uni (retval0), 
	vprintf, 
	(
	param0, 
	param1
	);
	ld.param.b32 	%r61, [retval0];
	} // callseq 9
	ld.u32 	%r63, [%rd8];
	ld.u32 	%r64, [%rd7];
	mul.wide.s32 	%rd51, %r64, 4;
	add.s64 	%rd52, %rd11, %rd51;
	st.u32 	[%rd52], %r63;
	ld.u32 	%r65, [%rd7];
	mul.wide.s32 	%rd53, %r65, 4;
	add.s64 	%rd54, %rd10, %rd53;
	st.u32 	[%rd54], %r116;
$L__BB0_14:
	add.s32 	%r66, %r117, 3;
	setp.ne.s32 	%p9, %r66, %r116;
	@%p9 bra 	$L__BB0_16;
	ld.u32 	%r67, [%rd7];
	cvta.to.local.u64 	%rd56, %rd16;
	st.local.v2.u32 	[%rd56], {%r8, %r67};
	mov.u64 	%rd57, $str$1;
	cvta.global.u64 	%rd58, %rd57;
	{ // callseq 10, 0
	.param .b64 param0;
	st.param.b64 	[param0], %rd58;
	.param .b64 param1;
	st.param.b64 	[param1], %rd16;
	.param .b32 retval0;
	call.uni (retval0), 
	vprintf, 
	(
	param0, 
	param1
	);
	ld.param.b32 	%r68, [retval0];
	} // callseq 10
	ld.u32 	%r70, [%rd8];
	ld.u32 	%r71, [%rd7];
	mul.wide.s32 	%rd59, %r71, 4;
	add.s64 	%rd60, %rd11, %rd59;
	st.u32 	[%rd60], %r70;
	ld.u32 	%r72, [%rd7];
	mul.wide.s32 	%rd61, %r72, 4;
	add.s64 	%rd62, %rd10, %rd61;
	st.u32 	[%rd62], %r116;
$L__BB0_16:
	add.s32 	%r117, %r117, 4;
	setp.ne.s32 	%p10, %r117, %r118;
	@%p10 bra 	$L__BB0_6;
$L__BB0_17:
	setp.eq.s32 	%p11, %r9, 0;
	@%p11 bra 	$L__BB0_27;
	setp.eq.s32 	%p12, %r118, 0;
	@%p12 bra 	$L__BB0_21;
	setp.ne.s32 	%p13, %r118, %r116;
	@%p13 bra 	$L__BB0_22;
	ld.u32 	%r73, [%rd7];
	cvta.to.local.u64 	%rd64, %rd16;
	st.local.v2.u32 	[%rd64], {%r8, %r73};
	mov.u64 	%rd65, $str$1;
	cvta.global.u64 	%rd66, %rd65;
	{ // callseq 11, 0
	.param .b64 param0;
	st.param.b64 	[param0], %rd66;
	.param .b64 param1;
	st.param.b64 	[param1], %rd16;
	.param .b32 retval0;
	call.uni (retval0), 
	vprintf, 
	(
	param0, 
	param1
	);
	ld.param.b32 	%r74, [retval0];
	} // callseq 11
	ld.u32 	%r76, [%rd8];
	ld.u32 	%r77, [%rd7];
	mul.wide.s32 	%rd67, %r77, 4;
	add.s64 	%rd68, %rd11, %rd67;
	st.u32 	[%rd68], %r76;
	ld.u32 	%r78, [%rd7];
	mul.wide.s32 	%rd69, %r78, 4;
	add.s64 	%rd70, %rd10, %rd69;
	st.u32 	[%rd70], %r116;
	bra.uni 	$L__BB0_22;
$L__BB0_21:
	ld.u32 	%r79, [%rd7];
	mul.wide.s32 	%rd71, %r79, 4;
	add.s64 	%rd72, %rd11, %rd71;
	mov.b32 	%r80, 0;
	st.u32 	[%rd72], %r80;
	ld.u32 	%r81, [%rd7];
	mul.wide.s32 	%rd73, %r81, 4;
	add.s64 	%rd74, %rd10, %rd73;
	mov.b32 	%r82, -1;
	st.u32 	[%rd74], %r82;
	ld.u32 	%r83, [%rd7];
	mul.wide.s32 	%rd75, %r83, 4;
	add.s64 	%rd76, %rd9, %rd75;
	st.u32 	[%rd76], %r80;
	ld.u32 	%r84, [%rd7];
	add.s32 	%r85, %r84, 1;
	st.u32 	[%rd7], %r85;
	mov.u32 	%r87, %ntid.x;
	mov.u32 	%r88, %tid.x;
	mad.lo.s32 	%r89, %r16, %r87, %r88;
	mul.lo.s32 	%r90, %r89, 300;
	mad.lo.s32 	%r91, %r116, 15, %r90;
	mul.wide.s32 	%rd77, %r91, 4;
	add.s64 	%rd78, %rd13, %rd77;
	ld.u32 	%r92, [%rd78];
	add.s32 	%r93, %r92, 1;
	st.u32 	[%rd78], %r93;
$L__BB0_22:
	setp.eq.s32 	%p14, %r9, 1;
	@%p14 bra 	$L__BB0_27;
	add.s32 	%r94, %r118, 1;
	setp.ne.s32 	%p15, %r94, %r116;
	@%p15 bra 	$L__BB0_25;
	ld.u32 	%r95, [%rd7];
	cvta.to.local.u64 	%rd80, %rd16;
	st.local.v2.u32 	[%rd80], {%r8, %r95};
	mov.u64 	%rd81, $str$1;
	cvta.global.u64 	%rd82, %rd81;
	{ // callseq 12, 0
	.param .b64 param0;
	st.param.b64 	[param0], %rd82;
	.param .b64 param1;
	st.param.b64 	[param1], %rd16;
	.param .b32 retval0;
	call.uni (retval0), 
	vprintf, 
	(
	param0, 
	param1
	);
	ld.param.b32 	%r96, [retval0];
	} // callseq 12
	ld.u32 	%r98, [%rd8];
	ld.u32 	%r99, [%rd7];
	mul.wide.s32 	%rd83, %r99, 4;
	add.s64 	%rd84, %rd11, %rd83;
	st.u32 	[%rd84], %r98;
	ld.u32 	%r100, [%rd7];
	mul.wide.s32 	%rd85, %r100, 4;
	add.s64 	%rd86, %rd10, %rd85;
	st.u32 	[%rd86], %r116;
$L__BB0_25:
	add.s32 	%r101, %r118, 2;
	setp.eq.s32 	%p16, %r9, 2;
	setp.ne.s32 	%p17, %r101, %r116;
	or.pred  	%p18, %p16, %p17;
	@%p18 bra 	$L__BB0_27;
	ld.u32 	%r102, [%rd7];
	cvta.to.local.u64 	%rd88, %rd16;
	st.local.v2.u32 	[%rd88], {%r8, %r102};
	mov.u64 	%rd89, $str$1;
	cvta.global.u64 	%rd90, %rd89;
	{ // callseq 13, 0
	.param .b64 param0;
	st.param.b64 	[param0], %rd90;
	.param .b64 param1;
	st.param.b64 	[param1], %rd16;
	.param .b32 retval0;
	call.uni (retval0), 
	vprintf, 
	(
	param0, 
	param1
	);
	ld.param.b32 	%r103, [retval0];
	} // callseq 13
	ld.u32 	%r105, [%rd8];
	ld.u32 	%r106, [%rd7];
	mul.wide.s32 	%rd91, %r106, 4;
	add.s64 	%rd92, %rd11, %rd91;
	st.u32 	[%rd92], %r105;
	ld.u32 	%r107, [%rd7];
	mul.wide.s32 	%rd93, %r107, 4;
	add.s64 	%rd94, %rd10, %rd93;
	st.u32 	[%rd94], %r116;
$L__BB0_27:
	add.s32 	%r116, %r116, 1;
	setp.ne.s32 	%p19, %r116, 16;
	@%p19 bra 	$L__BB0_4;
	mov.pred 	%p21, 0;
	@%p1 bra 	$L__BB0_1;
	add.u64 	%rd95, %SP, 8;
	add.u64 	%rd96, %SPL, 8;
	{ // callseq 14, 0
	.param .b64 param0;
	st.param.b64 	[param0], %rd9;
	call.uni 
	free, 
	(
	param0
	);
	} // callseq 14
	{ // callseq 15, 0
	.param .b64 param0;
	st.param.b64 	[param0], %rd10;
	call.uni 
	free, 
	(
	param0
	);
	} // callseq 15
	{ // callseq 16, 0
	.param .b64 param0;
	st.param.b64 	[param0], %rd11;
	call.uni 
	free, 
	(
	param0
	);
	} // callseq 16
	{ // callseq 17, 0
	.param .b64 param0;
	st.param.b64 	[param0], %rd12;
	call.uni 
	free, 
	(
	param0
	);
	} // callseq 17
	{ // callseq 18, 0
	.param .b64 param0;
	st.param.b64 	[param0], %rd13;
	call.uni 
	free, 
	(
	param0
	);
	} // callseq 18
	{ // callseq 19, 0
	.param .b64 param0;
	st.param.b64 	[param0], %rd14;
	call.uni 
	free, 
	(
	param0
	);
	} // callseq 19
	mov.u32 	%r109, %ntid.x;
	mov.u32 	%r110, %tid.x;
	mad.lo.s32 	%r111, %r16, %r109, %r110;
	st.local.v2.u32 	[%rd96], {%r111, %r111};
	mov.u64 	%rd97, $str$2;
	cvta.global.u64 	%rd98, %rd97;
	{ // callseq 20, 0
	.param .b64 param0;
	st.param.b64 	[param0], %rd98;
	.param .b64 param1;
	st.param.b64 	[param1], %rd95;
	.param .b32 retval0;
	call.uni (retval0), 
	vprintf, 
	(
	param0, 
	param1
	);
	ld.param.b32 	%r112, [retval0];
	} // callseq 20
	ret;

}


// ===== COMPILED SASS (sm_100) =====

	.target	sm_100

	.elftype	@"ET_EXEC"


//--------------------- .note.nv.tkinfo           --------------------------
	.section	.note.nv.tkinfo,"",@"SHT_NOTE"
	.sectionflags	@"SHF_NOTE_NV_TKINFO"
	.tkinfo
        /*0018*/ 	.word	0x00000002
        /*0030*/ 	.string	""
        /*0030*/ 	.string	"ptxas"
        /*0030*/ 	.string	"Cuda compilation tools, release 13.0, V13.0.88"
        /*0030*/ 	.string	"Build cuda_13.0.r13.0/compiler.36424714_0"
        /*0030*/ 	.string	"-arch sm_100 -m 64 "



//--------------------- .note.nv.cuinfo           --------------------------
	.section	.note.nv.cuinfo,"",@"SHT_NOTE"
	.sectionflags	@"SHF_NOTE_NV_CUINFO"
        /*0018*/ 	.short	0x0002
        /*001a*/ 	.short	0x0064
        /*001c*/ 	.short	0x0082
	.zero		2


//--------------------- .nv.info                  --------------------------
	.section	.nv.info,"",@"SHT_CUDA_INFO"
	.align	4


	//----- nvinfo : EIATTR_REGCOUNT
	.align		4
        /*0000*/ 	.byte	0x04, 0x2f
        /*0002*/ 	.short	(.L_4 - .L_3)
	.align		4
.L_3:
        /*0004*/ 	.word	index@(_Z12combi_kernelPii)
        /*0008*/ 	.word	0x00000030


	//----- nvinfo : EIATTR_FRAME_SIZE
	.align		4
.L_4:
        /*000c*/ 	.byte	0x04, 0x11
        /*000e*/ 	.short	(.L_6 - .L_5)
	.align		4
.L_5:
        /*0010*/ 	.word	index@(_Z12combi_kernelPii)
        /*0014*/ 	.word	0x00000010


	//----- nvinfo : EIATTR_MIN_STACK_SIZE
	.align		4
.L_6:
        /*0018*/ 	.byte	0x04, 0x12
        /*001a*/ 	.short	(.L_8 - .L_7)
	.align		4
.L_7:
        /*001c*/ 	.word	index@(_Z12combi_kernelPii)
        /*0020*/ 	.word	0x00000010
.L_8:


//--------------------- .nv.compat                --------------------------
	.section	.nv.compat,"",@"SHT_CUDA_COMPAT_INFO"
	.align	4
        /*0000*/ 	.byte	0x02, 0x09, 0x00, 0x00, 0x02, 0x02, 0x01, 0x00, 0x02, 0x05, 0x05, 0x00, 0x03, 0x07, 0x01, 0x01
        /*0010*/ 	.byte	0x02, 0x03, 0x00, 0x00, 0x02, 0x06, 0x01, 0x00, 0x04, 0x0b, 0x08, 0x00, 0x09, 0x00, 0x00, 0x00
        /*0020*/ 	.byte	0x00, 0x00, 0x00, 0x00


//--------------------- .nv.info._Z12combi_kernelPii --------------------------
	.section	.nv.info._Z12combi_kernelPii,"",@"SHT_CUDA_INFO"
	.sectionflags	@""
	.align	4


	//----- nvinfo : EIATTR_CUDA_API_VERSION
	.align		4
        /*0000*/ 	.byte	0x04, 0x37
        /*0002*/ 	.short	(.L_10 - .L_9)
.L_9:
        /*0004*/ 	.word	0x00000082


	//----- nvinfo : EIATTR_KPARAM_INFO
	.align		4
.L_10:
        /*0008*/ 	.byte	0x04, 0x17
        /*000a*/ 	.short	(.L_12 - .L_11)
.L_11:
        /*000c*/ 	.word	0x00000000
        /*0010*/ 	.short	0x0001
        /*0012*/ 	.short	0x0008
        /*0014*/ 	.byte	0x00, 0xf0, 0x11, 0x00


	//----- nvinfo : EIATTR_KPARAM_INFO
	.align		4
.L_12:
        /*0018*/ 	.byte	0x04, 0x17
        /*001a*/ 	.short	(.L_14 - .L_13)
.L_13:
        /*001c*/ 	.word	0x00000000
        /*0020*/ 	.short	0x0000
        /*0022*/ 	.short	0x0000
        /*0024*/ 	.byte	0x00, 0xf5, 0x21, 0x00


	//----- nvinfo : EIATTR_SPARSE_MMA_MASK
	.align		4
.L_14:
        /*0028*/ 	.byte	0x03, 0x50
        /*002a*/ 	.short	0x0000


	//----- nvinfo : EIATTR_MAXREG_COUNT
	.align		4
        /*002c*/ 	.byte	0x03, 0x1b
        /*002e*/ 	.short	0x00ff


	//----- nvinfo : EIATTR_EXTERNS
	.align		4
        /*0030*/ 	.byte	0x04, 0x0f
        /*0032*/ 	.short	(.L_16 - .L_15)


	//   ....[0]....
	.align		4
.L_15:
        /*0034*/ 	.word	index@(vprintf)


	//   ....[1]....
	.align		4
        /*0038*/ 	.word	index@(malloc)


	//   ....[2]....
	.align		4
        /*003c*/ 	.word	index@(free)


	//----- nvinfo : EIATTR_MERCURY_ISA_VERSION
	.align		4
.L_16:
        /*0040*/ 	.byte	0x03, 0x5f
        /*0042*/ 	.short	0x0101


	//----- nvinfo : EIATTR_VRC_CTA_INIT_COUNT
	.align		4
        /*0044*/ 	.byte	0x02, 0x4a
	.zero		1
	.zero		1


	//----- nvinfo : EIATTR_SYSCALL_OFFSETS
	.align		4
        /*0048*/ 	.byte	0x04, 0x46
        /*004a*/ 	.short	(.L_18 - .L_17)


	//   ....[0]....
.L_17:
        /*004c*/ 	.word	0x000000f0


	//   ....[1]....
        /*0050*/ 	.word	0x00000160


	//   ....[2]....
        /*0054*/ 	.word	0x000001d0


	//   ....[3]....
        /*0058*/ 	.word	0x00000240


	//   ....[4]....
        /*005c*/ 	.word	0x000002b0


	//   ....[5]....
        /*0060*/ 	.word	0x00000320


	//   ....[6]....
        /*0064*/ 	.word	0x00000440


	//   ....[7]....
        /*0068*/ 	.word	0x000025d0


	//   ....[8]....
        /*006c*/ 	.word	0x000027c0


	//   ....[9]....
        /*0070*/ 	.word	0x000029b0


	//   ....[10]....
        /*0074*/ 	.word	0x00002ba0


	//   ....[11]....
        /*0078*/ 	.word	0x00002e10


	//   ....[12]....
        /*007c*/ 	.word	0x000031d0


	//   ....[13]....
        /*0080*/ 	.word	0x000033d0


	//   ....[14]....
        /*0084*/ 	.word	0x00003590


	//   ....[15]....
        /*0088*/ 	.word	0x000035e0


	//   ....[16]....
        /*008c*/ 	.word	0x00003630


	//   ....[17]....
        /*0090*/ 	.word	0x00003680


	//   ....[18]....
        /*0094*/ 	.word	0x000036d0


	//   ....[19]....
        /*0098*/ 	.word	0x00003720


	//   ....[20]....
        /*009c*/ 	.word	0x00003800


	//----- nvinfo : EIATTR_EXIT_INSTR_OFFSETS
	.align		4
.L_18:
        /*00a0*/ 	.byte	0x04, 0x1c
        /*00a2*/ 	.short	(.L_20 - .L_19)


	//   ....[0]....
.L_19:
        /*00a4*/ 	.word	0x00003810


	//----- nvinfo : EIATTR_CRS_STACK_SIZE
	.align		4
.L_20:
        /*00a8*/ 	.byte	0x04, 0x1e
        /*00aa*/ 	.short	(.L_22 - .L_21)
.L_21:
        /*00ac*/ 	.word	0x00000000


	//----- nvinfo : EIATTR_CBANK_PARAM_SIZE
	.align		4
.L_22:
        /*00b0*/ 	.byte	0x03, 0x19
        /*00b2*/ 	.short	0x000c


	//----- nvinfo : EIATTR_PARAM_CBANK
	.align		4
        /*00b4*/ 	.byte	0x04, 0x0a
        /*00b6*/ 	.short	(.L_24 - .L_23)
	.align		4
.L_23:
        /*00b8*/ 	.word	index@(.nv.constant0._Z12combi_kernelPii)
        /*00bc*/ 	.short	0x0380
        /*00be*/ 	.short	0x000c


	//----- nvinfo : EIATTR_SW_WAR
	.align		4
.L_24:
        /*00c0*/ 	.byte	0x04, 0x36
        /*00c2*/ 	.short	(.L_26 - .L_25)
.L_25:
        /*00c4*/ 	.word	0x00000008
.L_26:


//--------------------- .nv.callgraph             --------------------------
	.section	.nv.callgraph,"",@"SHT_CUDA_CALLGRAPH"
	.align	4
	.sectionentsize	8
	.align		4
        /*0000*/ 	.word	0x00000000
	.align		4
        /*0004*/ 	.word	0xffffffff
	.align		4
        /*0008*/ 	.word	index@(_Z12combi_kernelPii)
	.align		4
        /*000c*/ 	.word	index@(free)
	.align		4
        /*0010*/ 	.word	index@(_Z12combi_kernelPii)
	.align		4
        /*0014*/ 	.word	index@(vprintf)
	.align		4
        /*0018*/ 	.word	index@(_Z12combi_kernelPii)
	.align		4
        /*001c*/ 	.word	index@(malloc)
	.align		4
        /*0020*/ 	.word	0x00000000
	.align		4
        /*0024*/ 	.word	0xfffffffe
	.align		4
        /*0028*/ 	.word	0x00000000
	.align		4
        /*002c*/ 	.word	0xfffffffd
	.align		4
        /*0030*/ 	.word	0x00000000
	.align		4
        /*0034*/ 	.word	0xfffffffc


//--------------------- .nv.constant4             --------------------------
	.section	.nv.constant4,"a",@progbits
	.align	8
	.align		8
.nv.constant4:
        /*0000*/ 	.dword	vprintf
	.align		8
        /*0008*/ 	.dword	malloc
	.align		8
        /*0010*/ 	.dword	free
	.align		8
        /*0018*/ 	.dword	$str
	.align		8
        /*0020*/ 	.dword	$str$1
	.align		8
        /*0028*/ 	.dword	$str$2


//--------------------- .text._Z12combi_kernelPii --------------------------
	.section	.text._Z12combi_kernelPii,"ax",@progbits
	.align	128
        .global         _Z12combi_kernelPii
        .type           _Z12combi_kernelPii,@function
        .size           _Z12combi_kernelPii,(.L_x_45 - _Z12combi_kernelPii)
        .other          _Z12combi_kernelPii,@"STO_CUDA_ENTRY STV_DEFAULT"
_Z12combi_kernelPii:
.text._Z12combi_kernelPii:
[----:B------:R-:W0:Y:S01]  /*0000*/  LDC R1, c[0x0][0x37c] ;  /* 0x0000df00ff017b82 */ /* 0x000e220000000800 */
[----:B------:R-:W1:Y:S01]  /*0010*/  S2R R36, SR_TID.X ;  /* 0x0000000000247919 */ /* 0x000e620000002100 */
[----:B------:R-:W2:Y:S06]  /*0020*/  LDCU UR5, c[0x0][0x2fc] ;  /* 0x00005f80ff0577ac */ /* 0x000eac0008000800 */
[----:B------:R-:W1:Y:S01]  /*0030*/  S2UR UR36, SR_CTAID.X ;  /* 0x00000000002479c3 */ /* 0x000e620000002500 */
[----:B------:R-:W-:Y:S01]  /*0040*/  MOV R2, 0x8 ;  /* 0x0000000800027802 */ /* 0x000fe20000000f00 */
[----:B0-----:R-:W-:Y:S01]  /*0050*/  VIADD R1, R1, 0xfffffff0 ;  /* 0xfffffff001017836 */ /* 0x001fe20000000000 */
[----:B------:R-:W0:Y:S01]  /*0060*/  LDCU UR4, c[0x0][0x2f8] ;  /* 0x00005f00ff0477ac */ /* 0x000e220008000800 */
[----:B------:R-:W-:-:S02]  /*0070*/  HFMA2 R5, -RZ, RZ, 0, 0 ;  /* 0x00000000ff057431 */ /* 0x000fc400000001ff */
[----:B------:R-:W-:Y:S02]  /*0080*/  IMAD.MOV.U32 R4, RZ, RZ, 0x445c0 ;  /* 0x000445c0ff047424 */ /* 0x000fe400078e00ff */
[----:B------:R-:W1:Y:S08]  /*0090*/  LDC R3, c[0x0][0x360] ;  /* 0x0000d800ff037b82 */ /* 0x000e700000000800 */
[----:B------:R3:W4:Y:S01]  /*00a0*/  LDC.64 R6, c[0x4][R2] ;  /* 0x0100000002067b82 */ /* 0x0007220000000a00 */
[----:B0-----:R-:W-:-:S05]  /*00b0*/  IADD3 R35, P0, PT, R1, UR4, RZ ;  /* 0x0000000401237c10 */ /* 0x001fca000ff1e0ff */
[----:B--2---:R-:W-:Y:S02]  /*00c0*/  IMAD.X R34, RZ, RZ, UR5, P0 ;  /* 0x00000005ff227e24 */ /* 0x004fe400080e06ff */
[----:B-1-3--:R-:W-:-:S07]  /*00d0*/  IMAD R36, R3, UR36, R36 ;  /* 0x0000002403247c24 */ /* 0x00afce000f8e0224 */
[----:B------:R-:W-:-:S07]  /*00e0*/  LEPC R20, `(.L_x_0) ;  /* 0x000000001014794e */ /* 0x000fce0000000000 */
[----:B----4-:R-:W-:Y:S05]  /*00f0*/  CALL.ABS.NOINC R6 ;  /* 0x0000000006007343 */ /* 0x010fea0003c00000 */
.L_x_0:
[----:B------:R0:W1:Y:S01]  /*0100*/  LDC.64 R6, c[0x4][R2] ;  /* 0x0100000002067b82 */ /* 0x0000620000000a00 */
[----:B------:R-:W-:Y:S01]  /*0110*/  IMAD.MOV.U32 R24, RZ, RZ, R4 ;  /* 0x000000ffff187224 */ /* 0x000fe200078e0004 */
[----:B------:R-:W-:Y:S01]  /*0120*/  MOV R25, R5 ;  /* 0x0000000500197202 */ /* 0x000fe20000000f00 */
[----:B------:R-:W-:Y:S02]  /*0130*/  IMAD.MOV.U32 R4, RZ, RZ, 0x445c0 ;  /* 0x000445c0ff047424 */ /* 0x000fe400078e00ff */
[----:B------:R-:W-:-:S07]  /*0140*/  IMAD.MOV.U32 R5, RZ, RZ, RZ ;  /* 0x000000ffff057224 */ /* 0x000fce00078e00ff */
[----:B------:R-:W-:-:S07]  /*0150*/  LEPC R20, `(.L_x_1) ;  /* 0x000000001014794e */ /* 0x000fce0000000000 */
[----:B01----:R-:W-:Y:S05]  /*0160*/  CALL.ABS.NOINC R6 ;  /* 0x0000000006007343 */ /* 0x003fea0003c00000 */
.L_x_1:
[----:B------:R0:W1:Y:S01]  /*0170*/  LDC.64 R6, c[0x4][R2] ;  /* 0x0100000002067b82 */ /* 0x0000620000000a00 */
[----:B------:R-:W-:Y:S02]  /*0180*/  IMAD.MOV.U32 R17, RZ, RZ, R5 ;  /* 0x000000ffff117224 */ /* 0x000fe400078e0005 */
[----:B------:R-:W-:Y:S01]  /*0190*/  HFMA2 R5, -RZ, RZ, 0, 0 ;  /* 0x00000000ff057431 */ /* 0x000fe200000001ff */
[----:B------:R-:W-:Y:S01]  /*01a0*/  MOV R16, R4 ;  /* 0x0000000400107202 */ /* 0x000fe20000000f00 */
[----:B------:R-:W-:-:S07]  /*01b0*/  IMAD.MOV.U32 R4, RZ, RZ, 0x445c0 ;  /* 0x000445c0ff047424 */ /* 0x000fce00078e00ff */
[----:B------:R-:W-:-:S07]  /*01c0*/  LEPC R20, `(.L_x_2) ;  /* 0x000000001014794e */ /* 0x000fce0000000000 */
[----:B01----:R-:W-:Y:S05]  /*01d0*/  CALL.ABS.NOINC R6 ;  /* 0x0000000006007343 */ /* 0x003fea0003c00000 */
.L_x_2:
[----:B------:R0:W1:Y:S01]  /*01e0*/  LDC.64 R6, c[0x4][R2] ;  /* 0x0100000002067b82 */ /* 0x0000620000000a00 */
[----:B------:R-:W-:Y:S02]  /*01f0*/  IMAD.MOV.U32 R18, RZ, RZ, R4 ;  /* 0x000000ffff127224 */ /* 0x000fe400078e0004 */
[----:B------:R-:W-:Y:S02]  /*0200*/  HFMA2 R4, -RZ, RZ, 0, 0.107421875 ;  /* 0x00002ee0ff047431 */ /* 0x000fe400000001ff */
[----:B------:R-:W-:Y:S02]  /*0210*/  IMAD.MOV.U32 R19, RZ, RZ, R5 ;  /* 0x000000ffff137224 */ /* 0x000fe400078e0005 */
[----:B------:R-:W-:-:S07]  /*0220*/  IMAD.MOV.U32 R5, RZ, RZ, RZ ;  /* 0x000000ffff057224 */ /* 0x000fce00078e00ff */
[----:B------:R-:W-:-:S07]  /*0230*/  LEPC R20, `(.L_x_3) ;  /* 0x000000001014794e */ /* 0x000fce0000000000 */
[----:B01----:R-:W-:Y:S05]  /*0240*/  CALL.ABS.NOINC R6 ;  /* 0x0000000006007343 */ /* 0x003fea0003c00000 */
.L_x_3:
[----:B------:R0:W1:Y:S01]  /*0250*/  LDC.64 R6, c[0x4][R2] ;  /* 0x0100000002067b82 */ /* 0x0000620000000a00 */
[----:B------:R-:W-:Y:S01]  /*0260*/  IMAD.MOV.U32 R31, RZ, RZ, R4 ;  /* 0x000000ffff1f7224 */ /* 0x000fe200078e0004 */
[----:B------:R-:W-:Y:S01]  /*0270*/  MOV R30, R5 ;  /* 0x00000005001e7202 */ /* 0x000fe20000000f00 */
[----:B------:R-:W-:Y:S02]  /*0280*/  IMAD.MOV.U32 R4, RZ, RZ, 0x2ee0 ;  /* 0x00002ee0ff047424 */ /* 0x000fe400078e00ff */
[----:B------:R-:W-:-:S07]  /*0290*/  IMAD.MOV.U32 R5, RZ, RZ, RZ ;  /* 0x000000ffff057224 */ /* 0x000fce00078e00ff */
[----:B------:R-:W-:-:S07]  /*02a0*/  LEPC R20, `(.L_x_4) ;  /* 0x000000001014794e */ /* 0x000fce0000000000 */
[----:B01----:R-:W-:Y:S05]  /*02b0*/  CALL.ABS.NOINC R6 ;  /* 0x0000000006007343 */ /* 0x003fea0003c00000 */
.L_x_4:
[----:B------:R-:W0:Y:S01]  /*02c0*/  LDC.64 R2, c[0x4][R2] ;  /* 0x0100000002027b82 */ /* 0x000e220000000a00 */
[----:B------:R-:W-:Y:S02]  /*02d0*/  IMAD.MOV.U32 R23, RZ, RZ, R5 ;  /* 0x000000ffff177224 */ /* 0x000fe400078e0005 */
[----:B------:R-:W-:Y:S01]  /*02e0*/  HFMA2 R5, -RZ, RZ, 0, 0 ;  /* 0x00000000ff057431 */ /* 0x000fe200000001ff */
[----:B------:R-:W-:Y:S01]  /*02f0*/  MOV R22, R4 ;  /* 0x0000000400167202 */ /* 0x000fe20000000f00 */
[----:B------:R-:W-:-:S07]  /*0300*/  IMAD.MOV.U32 R4, RZ, RZ, 0x28 ;  /* 0x00000028ff047424 */ /* 0x000fce00078e00ff */
[----:B------:R-:W-:-:S07]  /*0310*/  LEPC R20, `(.L_x_5) ;  /* 0x000000001014794e */ /* 0x000fce0000000000 */
[----:B0-----:R-:W-:Y:S05]  /*0320*/  CALL.ABS.NOINC R2 ;  /* 0x0000000002007343 */ /* 0x001fea0003c00000 */
.L_x_5:
[----:B------:R-:W0:Y:S01]  /*0330*/  LDC.64 R44, c[0x0][0x358] ;  /* 0x0000d600ff2c7b82 */ /* 0x000e220000000a00 */
[----:B------:R-:W-:Y:S01]  /*0340*/  BSSY.RECONVERGENT B9, `(.L_x_6) ;  /* 0x000031d000097945 */ /* 0x000fe20003800200 */
[----:B------:R-:W-:Y:S01]  /*0350*/  PLOP3.LUT P0, PT, PT, PT, PT, 0x80, 0x8 ;  /* 0x000000000008781c */ /* 0x000fe20003f0f070 */
[--C-:B------:R-:W-:Y:S02]  /*0360*/  IMAD.MOV.U32 R33, RZ, RZ, R4.reuse ;  /* 0x000000ffff217224 */ /* 0x100fe400078e0004 */
[--C-:B------:R-:W-:Y:S02]  /*0370*/  IMAD.MOV.U32 R32, RZ, RZ, R5.reuse ;  /* 0x000000ffff207224 */ /* 0x100fe400078e0005 */
[C---:B------:R-:W-:Y:S02]  /*0380*/  IMAD R37, R36.reuse, 0x12c, RZ ;  /* 0x0000012c24257824 */ /* 0x040fe400078e02ff */
[----:B------:R-:W-:-:S07]  /*0390*/  IMAD.WIDE R28, R36, 0x4, R4 ;  /* 0x00000004241c7825 */ /* 0x000fce00078e0204 */
.L_x_36:
[----:B------:R-:W-:Y:S01]  /*03a0*/  MOV R2, 0x0 ;  /* 0x0000000000027802 */ /* 0x000fe20000000f00 */
[----:B------:R1:W-:Y:S01]  /*03b0*/  STL [R1], R36 ;  /* 0x0000002401007387 */ /* 0x0003e20000100800 */
[----:B--2---:R-:W2:Y:S01]  /*03c0*/  LDCU.64 UR4, c[0x4][0x18] ;  /* 0x01000300ff0477ac */ /* 0x004ea20008000a00 */
[----:B------:R-:W-:Y:S01]  /*03d0*/  P2R R42, PR, RZ, 0x1 ;  /* 0x00000001ff2a7803 */ /* 0x000fe20000000000 */
[----:B------:R-:W-:Y:S01]  /*03e0*/  IMAD.MOV.U32 R6, RZ, RZ, R35 ;  /* 0x000000ffff067224 */ /* 0x000fe200078e0023 */
[----:B------:R-:W-:Y:S01]  /*03f0*/  MOV R7, R34 ;  /* 0x0000002200077202 */ /* 0x000fe20000000f00 */
[----:B------:R-:W3:Y:S01]  /*0400*/  LDC.64 R2, c[0x4][R2] ;  /* 0x0100000002027b82 */ /* 0x000ee20000000a00 */
[----:B--2---:R-:W-:Y:S01]  /*0410*/  MOV R4, UR4 ;  /* 0x0000000400047c02 */ /* 0x004fe20008000f00 */
[----:B-1----:R-:W-:-:S07]  /*0420*/  IMAD.U32 R5, RZ, RZ, UR5 ;  /* 0x00000005ff057e24 */ /* 0x002fce000f8e00ff */
[----:B------:R-:W-:-:S07]  /*0430*/  LEPC R20, `(.L_x_7) ;  /* 0x000000001014794e */ /* 0x000fce0000000000 */
[----:B0--3--:R-:W-:Y:S05]  /*0440*/  CALL.ABS.NOINC R2 ;  /* 0x0000000002007343 */ /* 0x009fea0003c00000 */
.L_x_7:
[C---:B------:R-:W-:Y:S01]  /*0450*/  R2UR UR4, R44.reuse ;  /* 0x000000002c0472ca */ /* 0x040fe200000e0000 */
[--C-:B------:R-:W-:Y:S01]  /*0460*/  IMAD.WIDE R2, R37, 0x4, R22.reuse ;  /* 0x0000000425027825 */ /* 0x100fe200078e0216 */
[----:B------:R-:W-:Y:S01]  /*0470*/  R2UR UR5, R45 ;  /* 0x000000002d0572ca */ /* 0x000fe200000e0000 */
[----:B------:R-:W-:Y:S01]  /*0480*/  BSSY.RECONVERGENT B8, `(.L_x_8) ;  /* 0x0000305000087945 */ /* 0x000fe20003800200 */
[C---:B------:R-:W-:Y:S01]  /*0490*/  R2UR UR6, R44.reuse ;  /* 0x000000002c0672ca */ /* 0x040fe200000e0000 */
[----:B------:R-:W-:Y:S01]  /*04a0*/  VIADD R5, R37, 0x4 ;  /* 0x0000000425057836 */ /* 0x000fe20000000000 */
[----:B------:R-:W-:Y:S01]  /*04b0*/  R2UR UR7, R45 ;  /* 0x000000002d0772ca */ /* 0x000fe200000e0000 */
[----:B------:R-:W-:Y:S01]  /*04c0*/  VIADD R7, R37, 0x8 ;  /* 0x0000000825077836 */ /* 0x000fe20000000000 */
[----:B------:R-:W-:Y:S01]  /*04d0*/  R2UR UR8, R44 ;  /* 0x000000002c0872ca */ /* 0x000fe200000e0000 */
[----:B------:R-:W-:Y:S01]  /*04e0*/  IMAD.WIDE R4, R5, 0x4, R22 ;  /* 0x0000000405047825 */ /* 0x000fe200078e0216 */
[----:B------:R-:W-:-:S02]  /*04f0*/  R2UR UR9, R45 ;  /* 0x000000002d0972ca */ /* 0x000fc400000e0000 */
[C---:B------:R-:W-:Y:S01]  /*0500*/  R2UR UR10, R44.reuse ;  /* 0x000000002c0a72ca */ /* 0x040fe200000e0000 */
[----:B------:R-:W-:Y:S01]  /*0510*/  IMAD.WIDE R6, R7, 0x4, R22 ;  /* 0x0000000407067825 */ /* 0x000fe200078e0216 */
[C---:B------:R-:W-:Y:S01]  /*0520*/  R2UR UR11, R45.reuse ;  /* 0x000000002d0b72ca */ /* 0x040fe200000e0000 */
[----:B------:R-:W-:Y:S01]  /*0530*/  ST.E desc[UR4][R28.64], RZ ;  /* 0x000000ff1c007985 */ /* 0x000fe2000c101904 */
[C---:B------:R-:W-:Y:S01]  /*0540*/  R2UR UR12, R44.reuse ;  /* 0x000000002c0c72ca */ /* 0x040fe200000e0000 */
[----:B------:R-:W-:Y:S01]  /*0550*/  IMAD.MOV.U32 R38, RZ, RZ, RZ ;  /* 0x000000ffff267224 */ /* 0x000fe200078e00ff */
[C---:B------:R-:W-:Y:S01]  /*0560*/  R2UR UR13, R45.reuse ;  /* 0x000000002d0d72ca */ /* 0x040fe200000e0000 */
[----:B------:R-:W-:Y:S01]  /*0570*/  ST.E desc[UR6][R2.64], RZ ;  /* 0x000000ff02007985 */ /* 0x000fe2000c101906 */
[C---:B------:R-:W-:Y:S02]  /*0580*/  R2UR UR14, R44.reuse ;  /* 0x000000002c0e72ca */ /* 0x040fe400000e0000 */
[----:B------:R-:W-:Y:S01]  /*0590*/  R2UR UR15, R45 ;  /* 0x000000002d0f72ca */ /* 0x000fe200000e0000 */
[----:B------:R-:W-:Y:S01]  /*05a0*/  ST.E desc[UR8][R2.64+0x4], RZ ;  /* 0x000004ff02007985 */ /* 0x000fe2000c101908 */
[----:B------:R-:W-:-:S02]  /*05b0*/  R2UR UR16, R44 ;  /* 0x000000002c1072ca */ /* 0x000fc400000e0000 */
[C---:B------:R-:W-:Y:S01]  /*05c0*/  R2UR UR17, R45.reuse ;  /* 0x000000002d1172ca */ /* 0x040fe200000e0000 */
[----:B------:R-:W-:Y:S01]  /*05d0*/  ST.E desc[UR10][R2.64+0x8], RZ ;  /* 0x000008ff02007985 */ /* 0x000fe2000c10190a */
[C---:B------:R-:W-:Y:S02]  /*05e0*/  R2UR UR18, R44.reuse ;  /* 0x000000002c1272ca */ /* 0x040fe400000e0000 */
[C---:B------:R-:W-:Y:S01]  /*05f0*/  R2UR UR19, R45.reuse ;  /* 0x000000002d1372ca */ /* 0x040fe200000e0000 */
[----:B------:R0:W-:Y:S01]  /*0600*/  ST.E desc[UR12][R2.64+0xc], RZ ;  /* 0x00000cff02007985 */ /* 0x0001e2000c10190c */
        /* <DEDUP_REMOVED lines=8> */
[----:B------:R-:W-:Y:S01]  /*0690*/  ST.E desc[UR18][R4.64+0x8], RZ ;  /* 0x000008ff04007985 */ /* 0x000fe2000c101912 */
[C---:B------:R-:W-:Y:S02]  /*06a0*/  R2UR UR26, R44.reuse ;  /* 0x000000002c1a72ca */ /* 0x040fe400000e0000 */
[----:B------:R-:W-:Y:S01]  /*06b0*/  R2UR UR27, R45 ;  /* 0x000000002d1b72ca */ /* 0x000fe200000e0000 */
[----:B------:R1:W-:Y:S01]  /*06c0*/  ST.E desc[UR20][R4.64+0xc], RZ ;  /* 0x00000cff04007985 */ /* 0x0003e2000c101914 */
[----:B------:R-:W-:-:S02]  /*06d0*/  R2UR UR28, R44 ;  /* 0x000000002c1c72ca */ /* 0x000fc400000e0000 */
[----:B------:R-:W-:Y:S01]  /*06e0*/  R2UR UR29, R45 ;  /* 0x000000002d1d72ca */ /* 0x000fe200000e0000 */
[----:B------:R-:W-:Y:S01]  /*06f0*/  ST.E desc[UR22][R6.64], RZ ;  /* 0x000000ff06007985 */ /* 0x000fe2000c101916 */
[----:B0-----:R-:W-:-:S03]  /*0700*/  IADD3 R3, PT, PT, R37, 0xc, RZ ;  /* 0x0000000c25037810 */ /* 0x001fc60007ffe0ff */
[----:B------:R-:W-:Y:S02]  /*0710*/  ST.E desc[UR24][R6.64+0x4], RZ ;  /* 0x000004ff06007985 */ /* 0x000fe4000c101918 */
[--C-:B------:R-:W-:Y:S02]  /*0720*/  IMAD.WIDE R2, R3, 0x4, R22.reuse ;  /* 0x0000000403027825 */ /* 0x100fe400078e0216 */
[----:B------:R-:W-:Y:S02]  /*0730*/  ST.E desc[UR26][R6.64+0x8], RZ ;  /* 0x000008ff06007985 */ /* 0x000fe4000c10191a */
[----:B-1----:R-:W-:Y:S02]  /*0740*/  VIADD R5, R37, 0x10 ;  /* 0x0000001025057836 */ /* 0x002fe40000000000 */
[----:B------:R0:W-:Y:S02]  /*0750*/  ST.E desc[UR28][R6.64+0xc], RZ ;  /* 0x00000cff06007985 */ /* 0x0001e4000c10191c */
[----:B------:R-:W-:-:S02]  /*0760*/  IMAD.WIDE R4, R5, 0x4, R22 ;  /* 0x0000000405047825 */ /* 0x000fc400078e0216 */
[----:B------:R-:W-:Y:S04]  /*0770*/  ST.E desc[UR4][R2.64], RZ ;  /* 0x000000ff02007985 */ /* 0x000fe8000c101904 */
[----:B------:R-:W-:Y:S01]  /*0780*/  ST.E desc[UR6][R2.64+0x4], RZ ;  /* 0x000004ff02007985 */ /* 0x000fe2000c101906 */
[----:B0-----:R-:W-:-:S03]  /*0790*/  VIADD R7, R37, 0x14 ;  /* 0x0000001425077836 */ /* 0x001fc60000000000 */
[----:B------:R-:W-:Y:S01]  /*07a0*/  ST.E desc[UR8][R2.64+0x8], RZ ;  /* 0x000008ff02007985 */ /* 0x000fe2000c101908 */
[----:B------:R-:W-:-:S03]  /*07b0*/  IMAD.WIDE R6, R7, 0x4, R22 ;  /* 0x0000000407067825 */ /* 0x000fc600078e0216 */
[----:B------:R0:W-:Y:S04]  /*07c0*/  ST.E desc[UR10][R2.64+0xc], RZ ;  /* 0x00000cff02007985 */ /* 0x0001e8000c10190a */
[----:B------:R-:W-:Y:S04]  /*07d0*/  ST.E desc[UR12][R4.64], RZ ;  /* 0x000000ff04007985 */ /* 0x000fe8000c10190c */
[----:B------:R-:W-:Y:S01]  /*07e0*/  ST.E desc[UR14][R4.64+0x4], RZ ;  /* 0x000004ff04007985 */ /* 0x000fe2000c10190e */
[----:B0-----:R-:W-:-:S03]  /*07f0*/  IADD3 R3, PT, PT, R37, 0x18, RZ ;  /* 0x0000001825037810 */ /* 0x001fc60007ffe0ff */
[----:B------:R-:W-:Y:S02]  /*0800*/  ST.E desc[UR16][R4.64+0x8], RZ ;  /* 0x000008ff04007985 */ /* 0x000fe4000c101910 */
[----:B------:R-:W-:Y:S02]  /*0810*/  IMAD.WIDE R2, R3, 0x4, R22 ;  /* 0x0000000403027825 */ /* 0x000fe400078e0216 */
[----:B------:R0:W-:Y:S04]  /*0820*/  ST.E desc[UR18][R4.64+0xc], RZ ;  /* 0x00000cff04007985 */ /* 0x0001e8000c101912 */
        /* <DEDUP_REMOVED lines=398> */
[----:B0-----:R-:W-:-:S03]  /*2110*/  IADD3 R5, PT, PT, R37, 0x120, RZ ;  /* 0x0000012025057810 */ /* 0x001fc60007ffe0ff */
[----:B------:R-:W-:Y:S02]  /*2120*/  ST.E desc[UR24][R6.64+0x8], RZ ;  /* 0x000008ff06007985 */ /* 0x000fe4000c101918 */
[----:B------:R-:W-:Y:S02]  /*2130*/  IMAD.WIDE R4, R5, 0x4, R22 ;  /* 0x0000000405047825 */ /* 0x000fe400078e0216 */
[----:B------:R0:W-:Y:S04]  /*2140*/  ST.E desc[UR26][R6.64+0xc], RZ ;  /* 0x00000cff06007985 */ /* 0x0001e8000c10191a */
[----:B------:R1:W-:Y:S04]  /*2150*/  ST.E desc[UR4][R4.64], RZ ;  /* 0x000000ff04007985 */ /* 0x0003e8000c101904 */
[----:B------:R1:W-:Y:S01]  /*2160*/  ST.E desc[UR6][R4.64+0x4], RZ ;  /* 0x000004ff04007985 */ /* 0x0003e2000c101906 */
[----:B0-----:R-:W-:-:S03]  /*2170*/  VIADD R7, R37, 0x124 ;  /* 0x0000012425077836 */ /* 0x001fc60000000000 */
[----:B------:R1:W-:Y:S01]  /*2180*/  ST.E desc[UR8][R4.64+0x8], RZ ;  /* 0x000008ff04007985 */ /* 0x0003e2000c101908 */
[----:B------:R-:W-:-:S03]  /*2190*/  IMAD.WIDE R6, R7, 0x4, R22 ;  /* 0x0000000407067825 */ /* 0x000fc600078e0216 */
[----:B------:R1:W-:Y:S04]  /*21a0*/  ST.E desc[UR10][R4.64+0xc], RZ ;  /* 0x00000cff04007985 */ /* 0x0003e8000c10190a */
[----:B------:R1:W-:Y:S04]  /*21b0*/  ST.E desc[UR12][R6.64], RZ ;  /* 0x000000ff06007985 */ /* 0x0003e8000c10190c */
[----:B------:R1:W-:Y:S04]  /*21c0*/  ST.E desc[UR14][R6.64+0x4], RZ ;  /* 0x000004ff06007985 */ /* 0x0003e8000c10190e */
[----:B------:R1:W-:Y:S04]  /*21d0*/  ST.E desc[UR16][R6.64+0x8], RZ ;  /* 0x000008ff06007985 */ /* 0x0003e8000c101910 */
[----:B------:R1:W-:Y:S04]  /*21e0*/  ST.E desc[UR18][R6.64+0xc], RZ ;  /* 0x00000cff06007985 */ /* 0x0003e8000c101912 */
[----:B------:R1:W-:Y:S04]  /*21f0*/  ST.E desc[UR20][R2.64], RZ ;  /* 0x000000ff02007985 */ /* 0x0003e8000c101914 */
[----:B------:R1:W-:Y:S04]  /*2200*/  ST.E desc[UR22][R2.64+0x4], RZ ;  /* 0x000004ff02007985 */ /* 0x0003e8000c101916 */
[----:B------:R1:W-:Y:S04]  /*2210*/  ST.E desc[UR24][R2.64+0x8], RZ ;  /* 0x000008ff02007985 */ /* 0x0003e8000c101918 */
[----:B------:R1:W-:Y:S02]  /*2220*/  ST.E desc[UR26][R2.64+0xc], RZ ;  /* 0x00000cff02007985 */ /* 0x0003e4000c10191a */
.L_x_35:
[C---:B------:R-:W-:Y:S01]  /*2230*/  ISETP.GE.U32.AND P0, PT, R38.reuse, 0x3, PT ;  /* 0x000000032600780c */ /* 0x040fe20003f06070 */
[----:B-12---:R-:W-:Y:S01]  /*2240*/  HFMA2 R3, -RZ, RZ, 5.9604644775390625e-08, -0.34375 ;  /* 0x0001b580ff037431 */ /* 0x006fe200000001ff */
[----:B------:R-:W-:Y:S01]  /*2250*/  VIMNMX.U32 R0, PT, PT, R38, 0xa, PT ;  /* 0x0000000a26007848 */ /* 0x000fe20003fe0000 */
[----:B------:R-:W-:Y:S01]  /*2260*/  BSSY.RECONVERGENT B7, `(.L_x_9) ;  /* 0x00000a4000077945 */ /* 0x000fe20003800200 */
[----:B------:R-:W-:-:S03]  /*2270*/  MOV R39, RZ ;  /* 0x000000ff00277202 */ /* 0x000fc60000000f00 */
[----:B------:R-:W-:Y:S02]  /*2280*/  VIADD R0, R0, 0x1 ;  /* 0x0000000100007836 */ /* 0x000fe40000000000 */
[----:B------:R-:W-:-:S03]  /*2290*/  IMAD R2, R38, R3, -0x1b580 ;  /* 0xfffe4a8026027424 */ /* 0x000fc600078e0203 */
[----:B------:R-:W-:Y:S01]  /*22a0*/  LOP3.LUT R40, R0, 0x3, RZ, 0xc0, !PT ;  /* 0x0000000300287812 */ /* 0x000fe200078ec0ff */
[----:B------:R-:W-:Y:S01]  /*22b0*/  IMAD.WIDE.U32 R26, R2, 0x4, R18 ;  /* 0x00000004021a7825 */ /* 0x000fe200078e0012 */
[----:B------:R-:W-:Y:S06]  /*22c0*/  @!P0 BRA `(.L_x_10) ;  /* 0x0000000800748947 */ /* 0x000fec0003800000 */
[----:B------:R-:W-:Y:S01]  /*22d0*/  LOP3.LUT R39, R0, 0x1c, RZ, 0xc0, !PT ;  /* 0x0000001c00277812 */ /* 0x000fe200078ec0ff */
[----:B------:R-:W-:-:S07]  /*22e0*/  IMAD.MOV.U32 R41, RZ, RZ, RZ ;  /* 0x000000ffff297224 */ /* 0x000fce00078e00ff */
.L_x_24:
[----:B------:R-:W-:Y:S01]  /*22f0*/  ISETP.NE.AND P0, PT, R41, RZ, PT ;  /* 0x000000ff2900720c */ /* 0x000fe20003f05270 */
[----:B------:R-:W-:-:S12]  /*2300*/  BSSY.RECONVERGENT B6, `(.L_x_11) ;  /* 0x0000039000067945 */ /* 0x000fd80003800200 */
[----:B0-----:R-:W-:Y:S05]  /*2310*/  @P0 BRA `(.L_x_12) ;  /* 0x00000000006c0947 */ /* 0x001fea0003800000 */
[----:B------:R-:W-:Y:S02]  /*2320*/  R2UR UR4, R44 ;  /* 0x000000002c0472ca */ /* 0x000fe400000e0000 */
[----:B------:R-:W-:-:S13]  /*2330*/  R2UR UR5, R45 ;  /* 0x000000002d0572ca */ /* 0x000fda00000e0000 */
[----:B------:R-:W2:Y:S01]  /*2340*/  LD.E R7, desc[UR4][R28.64] ;  /* 0x000000041c077980 */ /* 0x000ea2000c101900 */
[----:B------:R-:W-:Y:S02]  /*2350*/  R2UR UR6, R44 ;  /* 0x000000002c0672ca */ /* 0x000fe400000e0000 */
[----:B------:R-:W-:Y:S01]  /*2360*/  R2UR UR7, R45 ;  /* 0x000000002d0772ca */ /* 0x000fe200000e0000 */
[----:B--2---:R-:W-:-:S05]  /*2370*/  IMAD.WIDE R6, R7, 0x4, R18 ;  /* 0x0000000407067825 */ /* 0x004fca00078e0212 */
[----:B------:R0:W-:Y:S07]  /*2380*/  ST.E desc[UR4][R6.64], RZ ;  /* 0x000000ff06007985 */ /* 0x0001ee000c101904 */
[----:B------:R-:W2:Y:S01]  /*2390*/  LD.E R5, desc[UR6][R28.64] ;  /* 0x000000061c057980 */ /* 0x000ea2000c101900 */
[----:B------:R-:W-:Y:S01]  /*23a0*/  MOV R11, 0xffffffff ;  /* 0xffffffff000b7802 */ /* 0x000fe20000000f00 */
[----:B--2---:R-:W-:-:S05]  /*23b0*/  IMAD.WIDE R4, R5, 0x4, R16 ;  /* 0x0000000405047825 */ /* 0x004fca00078e0210 */
[----:B------:R1:W-:Y:S04]  /*23c0*/  ST.E desc[UR4][R4.64], R11 ;  /* 0x0000000b04007985 */ /* 0x0003e8000c101904 */
[----:B------:R-:W2:Y:S01]  /*23d0*/  LD.E R9, desc[UR6][R28.64] ;  /* 0x000000061c097980 */ /* 0x000ea2000c101900 */
[----:B0-----:R-:W0:Y:S01]  /*23e0*/  S2R R6, SR_TID.X ;  /* 0x0000000000067919 */ /* 0x001e220000002100 */
[----:B------:R-:W0:Y:S01]  /*23f0*/  LDC R3, c[0x0][0x360] ;  /* 0x0000d800ff037b82 */ /* 0x000e220000000800 */
[----:B--2---:R-:W-:-:S05]  /*2400*/  IMAD.WIDE R8, R9, 0x4, R24 ;  /* 0x0000000409087825 */ /* 0x004fca00078e0218 */
[----:B------:R2:W-:Y:S04]  /*2410*/  ST.E desc[UR4][R8.64], RZ ;  /* 0x000000ff08007985 */ /* 0x0005e8000c101904 */
[----:B------:R-:W3:Y:S01]  /*2420*/  LD.E R0, desc[UR6][R28.64] ;  /* 0x000000061c007980 */ /* 0x000ee2000c101900 */
[----:B0-----:R-:W-:-:S04]  /*2430*/  IMAD R3, R3, UR36, R6 ;  /* 0x0000002403037c24 */ /* 0x001fc8000f8e0206 */
[----:B------:R-:W-:-:S04]  /*2440*/  IMAD R3, R3, 0x14, R38 ;  /* 0x0000001403037824 */ /* 0x000fc800078e0226 */
[----:B-1----:R-:W-:-:S04]  /*2450*/  IMAD R5, R3, 0xf, RZ ;  /* 0x0000000f03057824 */ /* 0x002fc800078e02ff */
[----:B------:R-:W-:-:S04]  /*2460*/  IMAD.WIDE R4, R5, 0x4, R22 ;  /* 0x0000000405047825 */ /* 0x000fc800078e0216 */
[----:B---3--:R-:W-:-:S05]  /*2470*/  VIADD R3, R0, 0x1 ;  /* 0x0000000100037836 */ /* 0x008fca0000000000 */
[----:B------:R2:W-:Y:S04]  /*2480*/  ST.E desc[UR4][R28.64], R3 ;  /* 0x000000031c007985 */ /* 0x0005e8000c101904 */
[----:B------:R-:W3:Y:S02]  /*2490*/  LD.E R0, desc[UR6][R4.64] ;  /* 0x0000000604007980 */ /* 0x000ee4000c101900 */
[----:B---3--:R-:W-:-:S05]  /*24a0*/  IADD3 R7, PT, PT, R0, 0x1, RZ ;  /* 0x0000000100077810 */ /* 0x008fca0007ffe0ff */
[----:B------:R2:W-:Y:S01]  /*24b0*/  ST.E desc[UR4][R4.64], R7 ;  /* 0x0000000704007985 */ /* 0x0005e2000c101904 */
[----:B------:R-:W-:Y:S05]  /*24c0*/  BRA `(.L_x_13) ;  /* 0x0000000000707947 */ /* 0x000fea0003800000 */
.L_x_12:
[----:B------:R-:W-:-:S13]  /*24d0*/  ISETP.NE.AND P0, PT, R41, R38, PT ;  /* 0x000000262900720c */ /* 0x000fda0003f05270 */
[----:B------:R-:W-:Y:S05]  /*24e0*/  @P0 BRA `(.L_x_13) ;  /* 0x0000000000680947 */ /* 0x000fea0003800000 */
[----:B------:R-:W-:Y:S02]  /*24f0*/  R2UR UR4, R44 ;  /* 0x000000002c0472ca */ /* 0x000fe400000e0000 */
[----:B------:R-:W-:-:S13]  /*2500*/  R2UR UR5, R45 ;  /* 0x000000002d0572ca */ /* 0x000fda00000e0000 */
[----:B------:R-:W2:Y:S01]  /*2510*/  LD.E R3, desc[UR4][R28.64] ;  /* 0x000000041c037980 */ /* 0x000ea2000c101900 */
[----:B------:R-:W0:Y:S01]  /*2520*/  LDCU UR4, c[0x0][0x2f8] ;  /* 0x00005f00ff0477ac */ /* 0x000e220008000800 */
[----:B------:R-:W-:Y:S01]  /*2530*/  MOV R8, 0x0 ;  /* 0x0000000000087802 */ /* 0x000fe20000000f00 */
[----:B------:R-:W-:Y:S01]  /*2540*/  IMAD.MOV.U32 R7, RZ, RZ, R34 ;  /* 0x000000ffff077224 */ /* 0x000fe200078e0022 */
[----:B------:R-:W-:-:S04]  /*2550*/  MOV R6, R35 ;  /* 0x0000002300067202 */ /* 0x000fc80000000f00 */
[----:B------:R-:W1:Y:S01]  /*2560*/  LDC.64 R8, c[0x4][R8] ;  /* 0x0100000008087b82 */ /* 0x000e620000000a00 */
[----:B0-----:R-:W-:Y:S01]  /*2570*/  VIADD R0, R35, -UR4 ;  /* 0x8000000423007c36 */ /* 0x001fe20008000000 */
[----:B------:R-:W0:Y:S02]  /*2580*/  LDCU.64 UR4, c[0x4][0x20] ;  /* 0x01000400ff0477ac */ /* 0x000e240008000a00 */
[----:B0-----:R-:W-:Y:S01]  /*2590*/  MOV R4, UR4 ;  /* 0x0000000400047c02 */ /* 0x001fe20008000f00 */
[----:B------:R-:W-:Y:S01]  /*25a0*/  IMAD.U32 R5, RZ, RZ, UR5 ;  /* 0x00000005ff057e24 */ /* 0x000fe2000f8e00ff */
[----:B-12---:R0:W-:Y:S06]  /*25b0*/  STL.64 [R0], R2 ;  /* 0x0000000200007387 */ /* 0x0061ec0000100a00 */
[----:B------:R-:W-:-:S07]  /*25c0*/  LEPC R20, `(.L_x_14) ;  /* 0x000000001014794e */ /* 0x000fce0000000000 */
[----:B0-----:R-:W-:Y:S05]  /*25d0*/  CALL.ABS.NOINC R8 ;  /* 0x0000000008007343 */ /* 0x001fea0003c00000 */
.L_x_14:
[C---:B------:R-:W-:Y:S02]  /*25e0*/  R2UR UR6, R44.reuse ;  /* 0x000000002c0672ca */ /* 0x040fe400000e0000 */
[C---:B------:R-:W-:Y:S02]  /*25f0*/  R2UR UR7, R45.reuse ;  /* 0x000000002d0772ca */ /* 0x040fe400000e0000 */
[----:B------:R-:W-:Y:S02]  /*2600*/  R2UR UR4, R44 ;  /* 0x000000002c0472ca */ /* 0x000fe400000e0000 */
[----:B------:R-:W-:-:S09]  /*2610*/  R2UR UR5, R45 ;  /* 0x000000002d0572ca */ /* 0x000fd200000e0000 */
[----:B------:R-:W2:Y:S04]  /*2620*/  LD.E R5, desc[UR6][R28.64] ;  /* 0x000000061c057980 */ /* 0x000ea8000c101900 */
[----:B------:R-:W3:Y:S01]  /*2630*/  LD.E R3, desc[UR4][R26.64] ;  /* 0x000000041a037980 */ /* 0x000ee2000c101900 */
[----:B--2---:R-:W-:-:S05]  /*2640*/  IMAD.WIDE R4, R5, 0x4, R18 ;  /* 0x0000000405047825 */ /* 0x004fca00078e0212 */
[----:B---3--:R0:W-:Y:S04]  /*2650*/  ST.E desc[UR4][R4.64], R3 ;  /* 0x0000000304007985 */ /* 0x0081e8000c101904 */
[----:B------:R-:W2:Y:S02]  /*2660*/  LD.E R7, desc[UR6][R28.64] ;  /* 0x000000061c077980 */ /* 0x000ea4000c101900 */
[----:B--2---:R-:W-:-:S05]  /*2670*/  IMAD.WIDE R6, R7, 0x4, R16 ;  /* 0x0000000407067825 */ /* 0x004fca00078e0210 */
[----:B------:R0:W-:Y:S02]  /*2680*/  ST.E desc[UR4][R6.64], R38 ;  /* 0x0000002606007985 */ /* 0x0001e4000c101904 */
.L_x_13:
[----:B------:R-:W-:Y:S05]  /*2690*/  BSYNC.RECONVERGENT B6 ;  /* 0x0000000000067941 */ /* 0x000fea0003800200 */
.L_x_11:
[----:B0-2---:R-:W-:Y:S01]  /*26a0*/  IADD3 R3, PT, PT, R41, 0x1, RZ ;  /* 0x0000000129037810 */ /* 0x005fe20007ffe0ff */
[----:B------:R-:W-:Y:S03]  /*26b0*/  BSSY.RECONVERGENT B6, `(.L_x_15) ;  /* 0x000001d000067945 */ /* 0x000fe60003800200 */
        /* <DEDUP_REMOVED lines=17> */
.L_x_17:
        /* <DEDUP_REMOVED lines=11> */
.L_x_16:
[----:B------:R-:W-:Y:S05]  /*2880*/  BSYNC.RECONVERGENT B6 ;  /* 0x0000000000067941 */ /* 0x000fea0003800200 */
.L_x_15:
[----:B0-----:R-:W-:Y:S01]  /*2890*/  IADD3 R3, PT, PT, R41, 0x2, RZ ;  /* 0x0000000229037810 */ /* 0x001fe20007ffe0ff */
        /* <DEDUP_REMOVED lines=18> */
.L_x_20:
        /* <DEDUP_REMOVED lines=11> */
.L_x_19:
[----:B------:R-:W-:Y:S05]  /*2a70*/  BSYNC.RECONVERGENT B6 ;  /* 0x0000000000067941 */ /* 0x000fea0003800200 */
.L_x_18:
        /* <DEDUP_REMOVED lines=19> */
.L_x_23:
        /* <DEDUP_REMOVED lines=11> */
.L_x_22:
[----:B------:R-:W-:Y:S05]  /*2c60*/  BSYNC.RECONVERGENT B6 ;  /* 0x0000000000067941 */ /* 0x000fea0003800200 */
.L_x_21:
[----:B------:R-:W-:-:S04]  /*2c70*/  IADD3 R41, PT, PT, R41, 0x4, RZ ;  /* 0x0000000429297810 */ /* 0x000fc80007ffe0ff */
[----:B------:R-:W-:-:S13]  /*2c80*/  ISETP.NE.AND P0, PT, R41, R39, PT ;  /* 0x000000272900720c */ /* 0x000fda0003f05270 */
[----:B------:R-:W-:Y:S05]  /*2c90*/  @P0 BRA `(.L_x_24) ;  /* 0xfffffff400940947 */ /* 0x000fea000383ffff */
.L_x_10:
[----:B------:R-:W-:Y:S05]  /*2ca0*/  BSYNC.RECONVERGENT B7 ;  /* 0x0000000000077941 */ /* 0x000fea0003800200 */
.L_x_9:
[----:B------:R-:W-:Y:S01]  /*2cb0*/  ISETP.NE.AND P0, PT, R40, RZ, PT ;  /* 0x000000ff2800720c */ /* 0x000fe20003f05270 */
[----:B------:R-:W-:-:S12]  /*2cc0*/  BSSY.RECONVERGENT B7, `(.L_x_25) ;  /* 0x000007d000077945 */ /* 0x000fd80003800200 */
[----:B------:R-:W-:Y:S05]  /*2cd0*/  @!P0 BRA `(.L_x_26) ;  /* 0x0000000400ec8947 */ /* 0x000fea0003800000 */
[----:B------:R-:W-:Y:S01]  /*2ce0*/  ISETP.NE.AND P0, PT, R39, RZ, PT ;  /* 0x000000ff2700720c */ /* 0x000fe20003f05270 */
[----:B------:R-:W-:-:S12]  /*2cf0*/  BSSY.RECONVERGENT B6, `(.L_x_27) ;  /* 0x0000039000067945 */ /* 0x000fd80003800200 */
[----:B------:R-:W-:Y:S05]  /*2d00*/  @!P0 BRA `(.L_x_28) ;  /* 0x0000000000748947 */ /* 0x000fea0003800000 */
[----:B------:R-:W-:-:S13]  /*2d10*/  ISETP.NE.AND P0, PT, R39, R38, PT ;  /* 0x000000262700720c */ /* 0x000fda0003f05270 */
[----:B------:R-:W-:Y:S05]  /*2d20*/  @P0 BRA `(.L_x_29) ;  /* 0x0000000000d40947 */ /* 0x000fea0003800000 */
[----:B------:R-:W-:Y:S02]  /*2d30*/  R2UR UR4, R44 ;  /* 0x000000002c0472ca */ /* 0x000fe400000e0000 */
[----:B------:R-:W-:-:S13]  /*2d40*/  R2UR UR5, R45 ;  /* 0x000000002d0572ca */ /* 0x000fda00000e0000 */
[----:B0-----:R-:W2:Y:S01]  /*2d50*/  LD.E R3, desc[UR4][R28.64] ;  /* 0x000000041c037980 */ /* 0x001ea2000c101900 */
        /* <DEDUP_REMOVED lines=12> */
.L_x_30:
        /* <DEDUP_REMOVED lines=10> */
[----:B------:R1:W-:Y:S01]  /*2ec0*/  ST.E desc[UR4][R6.64], R38 ;  /* 0x0000002606007985 */ /* 0x0003e2000c101904 */
[----:B------:R-:W-:Y:S05]  /*2ed0*/  BRA `(.L_x_29) ;  /* 0x0000000000687947 */ /* 0x000fea0003800000 */
.L_x_28:
[----:B------:R-:W-:Y:S02]  /*2ee0*/  R2UR UR4, R44 ;  /* 0x000000002c0472ca */ /* 0x000fe400000e0000 */
[----:B------:R-:W-:-:S13]  /*2ef0*/  R2UR UR5, R45 ;  /* 0x000000002d0572ca */ /* 0x000fda00000e0000 */
[----:B0-----:R-:W2:Y:S01]  /*2f00*/  LD.E R5, desc[UR4][R28.64] ;  /* 0x000000041c057980 */ /* 0x001ea2000c101900 */
        /* <DEDUP_REMOVED lines=16> */
[----:B------:R-:W-:-:S04]  /*3010*/  IMAD R5, R3, 0xf, RZ ;  /* 0x0000000f03057824 */ /* 0x000fc800078e02ff */
[----:B------:R-:W-:-:S04]  /*3020*/  IMAD.WIDE R4, R5, 0x4, R22 ;  /* 0x0000000405047825 */ /* 0x000fc800078e0216 */
[----:B---3--:R-:W-:-:S05]  /*3030*/  VIADD R3, R0, 0x1 ;  /* 0x0000000100037836 */ /* 0x008fca0000000000 */
[----:B------:R2:W-:Y:S04]  /*3040*/  ST.E desc[UR4][R28.64], R3 ;  /* 0x000000031c007985 */ /* 0x0005e8000c101904 */
[----:B------:R-:W1:Y:S02]  /*3050*/  LD.E R0, desc[UR6][R4.64] ;  /* 0x0000000604007980 */ /* 0x000e64000c101900 */
[----:B-1----:R-:W-:-:S05]  /*3060*/  IADD3 R7, PT, PT, R0, 0x1, RZ ;  /* 0x0000000100077810 */ /* 0x002fca0007ffe0ff */
[----:B------:R2:W-:Y:S02]  /*3070*/  ST.E desc[UR4][R4.64], R7 ;  /* 0x0000000704007985 */ /* 0x0005e4000c101904 */
.L_x_29:
[----:B------:R-:W-:Y:S05]  /*3080*/  BSYNC.RECONVERGENT B6 ;  /* 0x0000000000067941 */ /* 0x000fea0003800200 */
.L_x_27:
[----:B------:R-:W-:-:S13]  /*3090*/  ISETP.NE.AND P0, PT, R40, 0x1, PT ;  /* 0x000000012800780c */ /* 0x000fda0003f05270 */
[----:B------:R-:W-:Y:S05]  /*30a0*/  @!P0 BRA `(.L_x_26) ;  /* 0x0000000000f88947 */ /* 0x000fea0003800000 */
[----:B012---:R-:W-:Y:S01]  /*30b0*/  VIADD R3, R39, 0x1 ;  /* 0x0000000127037836 */ /* 0x007fe20000000000 */
[----:B------:R-:W-:Y:S04]  /*30c0*/  BSSY.RECONVERGENT B6, `(.L_x_31) ;  /* 0x000001d000067945 */ /* 0x000fe80003800200 */
        /* <DEDUP_REMOVED lines=10> */
[----:B0-----:R-:W-:Y:S01]  /*3170*/  IADD3 R0, PT, PT, R35, -UR4, RZ ;  /* 0x8000000423007c10 */ /* 0x001fe2000fffe0ff */
[----:B------:R-:W0:Y:S02]  /*3180*/  LDCU.64 UR4, c[0x4][0x20] ;  /* 0x01000400ff0477ac */ /* 0x000e240008000a00 */
[----:B0-----:R-:W-:Y:S01]  /*3190*/  IMAD.U32 R4, RZ, RZ, UR4 ;  /* 0x00000004ff047e24 */ /* 0x001fe2000f8e00ff */
[----:B------:R-:W-:Y:S01]  /*31a0*/  MOV R5, UR5 ;  /* 0x0000000500057c02 */ /* 0x000fe20008000f00 */
[----:B-12---:R0:W-:Y:S06]  /*31b0*/  STL.64 [R0], R2 ;  /* 0x0000000200007387 */ /* 0x0061ec0000100a00 */
[----:B------:R-:W-:-:S07]  /*31c0*/  LEPC R20, `(.L_x_33) ;  /* 0x000000001014794e */ /* 0x000fce0000000000 */
[----:B0-----:R-:W-:Y:S05]  /*31d0*/  CALL.ABS.NOINC R8 ;  /* 0x0000000008007343 */ /* 0x001fea0003c00000 */
.L_x_33:
        /* <DEDUP_REMOVED lines=11> */
.L_x_32:
[----:B------:R-:W-:Y:S05]  /*3290*/  BSYNC.RECONVERGENT B6 ;  /* 0x0000000000067941 */ /* 0x000fea0003800200 */
.L_x_31:
[----:B------:R-:W-:-:S05]  /*32a0*/  VIADD R39, R39, 0x2 ;  /* 0x0000000227277836 */ /* 0x000fca0000000000 */
[----:B------:R-:W-:-:S04]  /*32b0*/  ISETP.NE.AND P0, PT, R39, R38, PT ;  /* 0x000000262700720c */ /* 0x000fc80003f05270 */
[----:B------:R-:W-:-:S13]  /*32c0*/  ISETP.EQ.OR P0, PT, R40, 0x2, P0 ;  /* 0x000000022800780c */ /* 0x000fda0000702670 */
[----:B------:R-:W-:Y:S05]  /*32d0*/  @P0 BRA `(.L_x_26) ;  /* 0x00000000006c0947 */ /* 0x000fea0003800000 */
[----:B------:R-:W-:Y:S02]  /*32e0*/  R2UR UR4, R44 ;  /* 0x000000002c0472ca */ /* 0x000fe400000e0000 */
[----:B------:R-:W-:-:S13]  /*32f0*/  R2UR UR5, R45 ;  /* 0x000000002d0572ca */ /* 0x000fda00000e0000 */
[----:B------:R-:W2:Y:S01]  /*3300*/  LD.E R9, desc[UR4][R28.64] ;  /* 0x000000041c097980 */ /* 0x000ea2000c101900 */
[----:B------:R-:W1:Y:S01]  /*3310*/  LDCU UR4, c[0x0][0x2f8] ;  /* 0x00005f00ff0477ac */ /* 0x000e620008000800 */
[----:B------:R-:W-:Y:S01]  /*3320*/  MOV R8, R2 ;  /* 0x0000000200087202 */ /* 0x000fe20000000f00 */
[----:B0-----:R-:W-:Y:S01]  /*3330*/  IMAD.MOV.U32 R7, RZ, RZ, R34 ;  /* 0x000000ffff077224 */ /* 0x001fe200078e0022 */
[----:B------:R-:W-:Y:S02]  /*3340*/  MOV R2, 0x0 ;  /* 0x0000000000027802 */ /* 0x000fe40000000f00 */
[----:B------:R-:W-:-:S04]  /*3350*/  MOV R6, R35 ;  /* 0x0000002300067202 */ /* 0x000fc80000000f00 */
[----:B------:R-:W0:Y:S01]  /*3360*/  LDC.64 R2, c[0x4][R2] ;  /* 0x0100000002027b82 */ /* 0x000e220000000a00 */
[----:B-1----:R-:W-:Y:S01]  /*3370*/  VIADD R0, R35, -UR4 ;  /* 0x8000000423007c36 */ /* 0x002fe20008000000 */
[----:B------:R-:W1:Y:S02]  /*3380*/  LDCU.64 UR4, c[0x4][0x20] ;  /* 0x01000400ff0477ac */ /* 0x000e640008000a00 */
[----:B-1----:R-:W-:Y:S01]  /*3390*/  MOV R4, UR4 ;  /* 0x0000000400047c02 */ /* 0x002fe20008000f00 */
[----:B------:R-:W-:Y:S01]  /*33a0*/  IMAD.U32 R5, RZ, RZ, UR5 ;  /* 0x00000005ff057e24 */ /* 0x000fe2000f8e00ff */
[----:B0-2---:R1:W-:Y:S06]  /*33b0*/  STL.64 [R0], R8 ;  /* 0x0000000800007387 */ /* 0x0053ec0000100a00 */
[----:B------:R-:W-:-:S07]  /*33c0*/  LEPC R20, `(.L_x_34) ;  /* 0x000000001014794e */ /* 0x000fce0000000000 */
[----:B-1----:R-:W-:Y:S05]  /*33d0*/  CALL.ABS.NOINC R2 ;  /* 0x0000000002007343 */ /* 0x002fea0003c00000 */
.L_x_34:
        /* <DEDUP_REMOVED lines=11> */
.L_x_26:
[----:B------:R-:W-:Y:S05]  /*3490*/  BSYNC.RECONVERGENT B7 ;  /* 0x0000000000077941 */ /* 0x000fea0003800200 */
.L_x_25:
[----:B01-3--:R-:W-:-:S04]  /*34a0*/  IADD3 R38, PT, PT, R38, 0x1, RZ ;  /* 0x0000000126267810 */ /* 0x00bfc80007ffe0ff */
[----:B------:R-:W-:-:S13]  /*34b0*/  ISETP.NE.AND P0, PT, R38, 0x10, PT ;  /* 0x000000102600780c */ /* 0x000fda0003f05270 */
[----:B------:R-:W-:Y:S05]  /*34c0*/  @P0 BRA `(.L_x_35) ;  /* 0xffffffec00580947 */ /* 0x000fea000383ffff */
[----:B------:R-:W-:Y:S05]  /*34d0*/  BSYNC.RECONVERGENT B8 ;  /* 0x0000000000087941 */ /* 0x000fea0003800200 */
.L_x_8:
[----:B------:R-:W-:Y:S02]  /*34e0*/  ISETP.NE.AND P1, PT, R42, RZ, PT ;  /* 0x000000ff2a00720c */ /* 0x000fe40003f25270 */
[----:B------:R-:W-:-:S11]  /*34f0*/  PLOP3.LUT P0, PT, PT, PT, PT, 0x8, 0x80 ;  /* 0x000000000080781c */ /* 0x000fd60003f0e170 */
[----:B------:R-:W-:Y:S05]  /*3500*/  @P1 BRA `(.L_x_36) ;  /* 0xffffffcc00a41947 */ /* 0x000fea000383ffff */
[----:B------:R-:W-:Y:S05]  /*3510*/  BSYNC.RECONVERGENT B9 ;  /* 0x0000000000097941 */ /* 0x000fea0003800200 */
.L_x_6:
[----:B------:R-:W-:Y:S01]  /*3520*/  MOV R2, 0x10 ;  /* 0x0000001000027802 */ /* 0x000fe20000000f00 */
[----:B--2---:R-:W-:Y:S01]  /*3530*/  IMAD.MOV.U32 R4, RZ, RZ, R24 ;  /* 0x000000ffff047224 */ /* 0x004fe200078e0018 */
[----:B------:R-:W-:Y:S02]  /*3540*/  IADD3 R35, P0, PT, R35, 0x8, RZ ;  /* 0x0000000823237810 */ /* 0x000fe40007f1e0ff */
[----:B------:R0:W1:Y:S01]  /*3550*/  LDC.64 R6, c[0x4][R2] ;  /* 0x0100000002067b82 */ /* 0x0000620000000a00 */
[----:B------:R-:W-:Y:S02]  /*3560*/  MOV R5, R25 ;  /* 0x0000001900057202 */ /* 0x000fe40000000f00 */
[----:B------:R-:W-:-:S08]  /*3570*/  IMAD.X R34, RZ, RZ, R34, P0 ;  /* 0x000000ffff227224 */ /* 0x000fd000000e0622 */
[----:B------:R-:W-:-:S07]  /*3580*/  LEPC R20, `(.L_x_37) ;  /* 0x000000001014794e */ /* 0x000fce0000000000 */
[----:B01----:R-:W-:Y:S05]  /*3590*/  CALL.ABS.NOINC R6 ;  /* 0x0000000006007343 */ /* 0x003fea0003c00000 */
.L_x_37:
[----:B------:R0:W1:Y:S01]  /*35a0*/  LDC.64 R6, c[0x4][R2] ;  /* 0x0100000002067b82 */ /* 0x0000620000000a00 */
[----:B------:R-:W-:Y:S01]  /*35b0*/  MOV R4, R16 ;  /* 0x0000001000047202 */ /* 0x000fe20000000f00 */
[----:B------:R-:W-:-:S07]  /*35c0*/  IMAD.MOV.U32 R5, RZ, RZ, R17 ;  /* 0x000000ffff057224 */ /* 0x000fce00078e0011 */
[----:B------:R-:W-:-:S07]  /*35d0*/  LEPC R20, `(.L_x_38) ;  /* 0x000000001014794e */ /* 0x000fce0000000000 */
[----:B01----:R-:W-:Y:S05]  /*35e0*/  CALL.ABS.NOINC R6 ;  /* 0x0000000006007343 */ /* 0x003fea0003c00000 */
.L_x_38:
[----:B------:R0:W1:Y:S01]  /*35f0*/  LDC.64 R6, c[0x4][R2] ;  /* 0x0100000002067b82 */ /* 0x0000620000000a00 */
[----:B------:R-:W-:Y:S01]  /*3600*/  MOV R4, R18 ;  /* 0x0000001200047202 */ /* 0x000fe20000000f00 */
[----:B------:R-:W-:-:S07]  /*3610*/  IMAD.MOV.U32 R5, RZ, RZ, R19 ;  /* 0x000000ffff057224 */ /* 0x000fce00078e0013 */
[----:B------:R-:W-:-:S07]  /*3620*/  LEPC R20, `(.L_x_39) ;  /* 0x000000001014794e */ /* 0x000fce0000000000 */
[----:B01----:R-:W-:Y:S05]  /*3630*/  CALL.ABS.NOINC R6 ;  /* 0x0000000006007343 */ /* 0x003fea0003c00000 */
.L_x_39:
[----:B------:R0:W1:Y:S01]  /*3640*/  LDC.64 R6, c[0x4][R2] ;  /* 0x0100000002067b82 */ /* 0x0000620000000a00 */
[----:B------:R-:W-:Y:S01]  /*3650*/  MOV R4, R31 ;  /* 0x0000001f00047202 */ /* 0x000fe20000000f00 */
[----:B------:R-:W-:-:S07]  /*3660*/  IMAD.MOV.U32 R5, RZ, RZ, R30 ;  /* 0x000000ffff057224 */ /* 0x000fce00078e001e */
[----:B------:R-:W-:-:S07]  /*3670*/  LEPC R20, `(.L_x_40) ;  /* 0x000000001014794e */ /* 0x000fce0000000000 */
[----:B01----:R-:W-:Y:S05]  /*3680*/  CALL.ABS.NOINC R6 ;  /* 0x0000000006007343 */ /* 0x003fea0003c00000 */
.L_x_40:
[----:B------:R0:W1:Y:S01]  /*3690*/  LDC.64 R6, c[0x4][R2] ;  /* 0x0100000002067b82 */ /* 0x0000620000000a00 */
[----:B------:R-:W-:Y:S01]  /*36a0*/  MOV R5, R23 ;  /* 0x0000001700057202 */ /* 0x000fe20000000f00 */
[----:B------:R-:W-:-:S07]  /*36b0*/  IMAD.MOV.U32 R4, RZ, RZ, R22 ;  /* 0x000000ffff047224 */ /* 0x000fce00078e0016 */
[----:B------:R-:W-:-:S07]  /*36c0*/  LEPC R20, `(.L_x_41) ;  /* 0x000000001014794e */ /* 0x000fce0000000000 */
[----:B01----:R-:W-:Y:S05]  /*36d0*/  CALL.ABS.NOINC R6 ;  /* 0x0000000006007343 */ /* 0x003fea0003c00000 */
.L_x_41:
[----:B------:R-:W0:Y:S01]  /*36e0*/  LDC.64 R2, c[0x4][R2] ;  /* 0x0100000002027b82 */ /* 0x000e220000000a00 */
[----:B------:R-:W-:Y:S01]  /*36f0*/  MOV R4, R33 ;  /* 0x0000002100047202 */ /* 0x000fe20000000f00 */
[----:B------:R-:W-:-:S07]  /*3700*/  IMAD.MOV.U32 R5, RZ, RZ, R32 ;  /* 0x000000ffff057224 */ /* 0x000fce00078e0020 */
[----:B------:R-:W-:-:S07]  /*3710*/  LEPC R20, `(.L_x_42) ;  /* 0x000000001014794e */ /* 0x000fce0000000000 */
[----:B0-----:R-:W-:Y:S05]  /*3720*/  CALL.ABS.NOINC R2 ;  /* 0x0000000002007343 */ /* 0x001fea0003c00000 */
.L_x_42:
[----:B------:R-:W0:Y:S01]  /*3730*/  S2R R3, SR_TID.X ;  /* 0x0000000000037919 */ /* 0x000e220000002100 */
[----:B------:R-:W0:Y:S01]  /*3740*/  LDC R2, c[0x0][0x360] ;  /* 0x0000d800ff027b82 */ /* 0x000e220000000800 */
[----:B------:R-:W-:Y:S01]  /*3750*/  MOV R0, 0x0 ;  /* 0x0000000000007802 */ /* 0x000fe20000000f00 */
[----:B------:R-:W1:Y:S01]  /*3760*/  LDCU.64 UR4, c[0x4][0x28] ;  /* 0x01000500ff0477ac */ /* 0x000e620008000a00 */
[----:B------:R-:W-:Y:S01]  /*3770*/  IMAD.MOV.U32 R6, RZ, RZ, R35 ;  /* 0x000000ffff067224 */ /* 0x000fe200078e0023 */
[----:B------:R-:W-:-:S04]  /*3780*/  MOV R7, R34 ;  /* 0x0000002200077202 */ /* 0x000fc80000000f00 */
[----:B------:R2:W3:Y:S01]  /*3790*/  LDC.64 R8, c[0x4][R0] ;  /* 0x0100000000087b82 */ /* 0x0004e20000000a00 */
[----:B-1----:R-:W-:Y:S01]  /*37a0*/  IMAD.U32 R4, RZ, RZ, UR4 ;  /* 0x00000004ff047e24 */ /* 0x002fe2000f8e00ff */
[----:B------:R-:W-:Y:S01]  /*37b0*/  MOV R5, UR5 ;  /* 0x0000000500057c02 */ /* 0x000fe20008000f00 */
[----:B0-----:R-:W-:-:S05]  /*37c0*/  IMAD R2, R2, UR36, R3 ;  /* 0x0000002402027c24 */ /* 0x001fca000f8e0203 */
[----:B------:R-:W-:-:S05]  /*37d0*/  MOV R3, R2 ;  /* 0x0000000200037202 */ /* 0x000fca0000000f00 */
[----:B---3--:R2:W-:Y:S02]  /*37e0*/  STL.64 [R1+0x8], R2 ;  /* 0x0000080201007387 */ /* 0x0085e40000100a00 */
[----:B------:R-:W-:-:S07]  /*37f0*/  LEPC R20, `(.L_x_43) ;  /* 0x000000001014794e */ /* 0x000fce0000000000 */
[----:B--2---:R-:W-:Y:S05]  /*3800*/  CALL.ABS.NOINC R8 ;  /* 0x0000000008007343 */ /* 0x004fea0003c00000 */
.L_x_43:
[----:B------:R-:W-:Y:S05]  /*3810*/  EXIT ;  /* 0x000000000000794d */ /* 0x000fea0003800000 */
.L_x_44:
[----:B------:R-:W-:-:S00]  /*3820*/  BRA `(.L_x_44) ;  /* 0xfffffffc00fc7947 */ /* 0x000fc0000383ffff */
[----:B------:R-:W-:-:S00]  /*3830*/  NOP ;  /* 0x0000000000007918 */ /* 0x000fc00000000000 */
        /* <DEDUP_REMOVED lines=12> */
.L_x_45:


//--------------------- .nv.global.init           --------------------------
	.section	.nv.global.init,"aw",@progbits
.nv.global.init:
	.type		$str,@object
	.size		$str,($str$1 - $str)
$str:
        /*0000*/ 	.byte	0x74, 0x69, 0x64, 0x20, 0x69, 0x73, 0x20, 0x25, 0x64, 0x0a, 0x00
	.type		$str$1,@object
	.size		$str$1,($str$2 - $str$1)
$str$1:
        /*000b*/ 	.byte	0x70, 0x20, 0x69, 0x73, 0x20, 0x25, 0x64, 0x20, 0x2c, 0x20, 0x77, 0x70, 0x5b, 0x74, 0x69, 0x64
        /*001b*/ 	.byte	0x5d, 0x20, 0x69, 0x73, 0x20, 0x25, 0x64, 0x0a, 0x00
	.type		$str$2,@object
	.size		$str$2,(.L_2 - $str$2)
$str$2:
        /*0024*/ 	.byte	0x43, 0x6f, 0x6d, 0x62, 0x69, 0x6e, 0x61, 0x74, 0x69, 0x6f, 0x6e, 0x20, 0x63, 0x6f, 0x75, 0x6e
        /*0034*/ 	.byte	0x74, 0x20, 0x25, 0x69, 0x2c, 0x20, 0x74, 0x68, 0x72, 0x65, 0x61, 0x64, 0x20, 0x6e, 0x72, 0x2e
        /*0044*/ 	.byte	0x20, 0x25, 0x69, 0x0a, 0x00
.L_2:


//--------------------- .nv.shared.reserved.0     --------------------------
	.section	.nv.shared.reserved.0,"aw",@nobits
	.weak		__nv_reservedSMEM_offset_0_alias
	.size		__nv_reservedSMEM_offset_0_alias, 0, 64
	.other		__nv_reservedSMEM_offset_0_alias,@"STO_CUDA_RESERVED_SHARED STV_DEFAULT"
__nv_reservedSMEM_offset_0_alias:
	.zero		0
	.zero		64


//--------------------- .nv.constant0._Z12combi_kernelPii --------------------------
	.section	.nv.constant0._Z12combi_kernelPii,"a",@progbits
	.sectionflags	@""
	.align	4
.nv.constant0._Z12combi_kernelPii:
	.zero		908


//--------------------- SYMBOLS --------------------------

	.type		.nv.reservedSmem.offset0,@object
	.size		.nv.reservedSmem.offset0,0x4
	.type		vprintf,@function
	.type		malloc,@function
	.type		free,@function
